	.headerflags	@"EF_CUDA_TEXMODE_UNIFIED EF_CUDA_64BIT_ADDRESS EF_CUDA_ACCELERATORS EF_CUDA_SM90 EF_CUDA_VIRTUAL_SM(EF_CUDA_SM90)"
	.elftype	@"ET_EXEC"


//--------------------- .nv.info                  --------------------------
	.section	.nv.info,"",@"SHT_CUDA_INFO"
	.align	4


	//----- nvinfo : EIATTR_REGCOUNT
	.align		4
        /*0000*/ 	.byte	0x04, 0x2f
        /*0002*/ 	.short	(.L_1 - .L_0)
	.align		4
.L_0:
        /*0004*/ 	.word	index@(triton_poi_fused_add_convolution_9)
        /*0008*/ 	.word	0x00000028


	//----- nvinfo : EIATTR_MIN_STACK_SIZE
	.align		4
.L_1:
        /*000c*/ 	.byte	0x04, 0x12
        /*000e*/ 	.short	(.L_3 - .L_2)
	.align		4
.L_2:
        /*0010*/ 	.word	index@(triton_poi_fused_add_convolution_9)
        /*0014*/ 	.word	0x00000000


	//----- nvinfo : EIATTR_FRAME_SIZE
	.align		4
.L_3:
        /*0018*/ 	.byte	0x04, 0x11
        /*001a*/ 	.short	(.L_5 - .L_4)
	.align		4
.L_4:
        /*001c*/ 	.word	index@(triton_poi_fused_add_convolution_9)
        /*0020*/ 	.word	0x00000000


	//----- nvinfo : EIATTR_MIN_STACK_SIZE
	.align		4
.L_5:
        /*0024*/ 	.byte	0x04, 0x12
        /*0026*/ 	.short	(.L_7 - .L_6)
	.align		4
.L_6:
        /*0028*/ 	.word	index@(triton_poi_fused_add_convolution_9)
        /*002c*/ 	.word	0x00000000
.L_7:


//--------------------- .nv.info.triton_poi_fused_add_convolution_9 --------------------------
	.section	.nv.info.triton_poi_fused_add_convolution_9,"",@"SHT_CUDA_INFO"
	.sectionflags	@""
	.align	4


	//----- nvinfo : EIATTR_CUDA_API_VERSION
	.align		4
        /*0000*/ 	.byte	0x04, 0x37
        /*0002*/ 	.short	(.L_9 - .L_8)
.L_8:
        /*0004*/ 	.word	0x0000007c


	//----- nvinfo : EIATTR_KPARAM_INFO
	.align		4
.L_9:
        /*0008*/ 	.byte	0x04, 0x17
        /*000a*/ 	.short	(.L_11 - .L_10)
.L_10:
        /*000c*/ 	.word	0x00000000
        /*0010*/ 	.short	0x0005
        /*0012*/ 	.short	0x0024
        /*0014*/ 	.byte	0x00, 0xf0, 0x11, 0x00


	//----- nvinfo : EIATTR_KPARAM_INFO
	.align		4
.L_11:
        /*0018*/ 	.byte	0x04, 0x17
        /*001a*/ 	.short	(.L_13 - .L_12)
.L_12:
        /*001c*/ 	.word	0x00000000
        /*0020*/ 	.short	0x0004
        /*0022*/ 	.short	0x0020
        /*0024*/ 	.byte	0x00, 0xf0, 0x11, 0x00


	//----- nvinfo : EIATTR_KPARAM_INFO
	.align		4
.L_13:
        /*0028*/ 	.byte	0x04, 0x17
        /*002a*/ 	.short	(.L_15 - .L_14)
.L_14:
        /*002c*/ 	.word	0x00000000
        /*0030*/ 	.short	0x0003
        /*0032*/ 	.short	0x0018
        /*0034*/ 	.byte	0x00, 0xf4, 0x21, 0x00


	//----- nvinfo : EIATTR_KPARAM_INFO
	.align		4
.L_15:
        /*0038*/ 	.byte	0x04, 0x17
        /*003a*/ 	.short	(.L_17 - .L_16)
.L_16:
        /*003c*/ 	.word	0x00000000
        /*0040*/ 	.short	0x0002
        /*0042*/ 	.short	0x0010
        /*0044*/ 	.byte	0x00, 0xf4, 0x21, 0x00


	//----- nvinfo : EIATTR_KPARAM_INFO
	.align		4
.L_17:
        /*0048*/ 	.byte	0x04, 0x17
        /*004a*/ 	.short	(.L_19 - .L_18)
.L_18:
        /*004c*/ 	.word	0x00000000
        /*0050*/ 	.short	0x0001
        /*0052*/ 	.short	0x0008
        /*0054*/ 	.byte	0x00, 0xf4, 0x21, 0x00


	//----- nvinfo : EIATTR_KPARAM_INFO
	.align		4
.L_19:
        /*0058*/ 	.byte	0x04, 0x17
        /*005a*/ 	.short	(.L_21 - .L_20)
.L_20:
        /*005c*/ 	.word	0x00000000
        /*0060*/ 	.short	0x0000
        /*0062*/ 	.short	0x0000
        /*0064*/ 	.byte	0x00, 0xf4, 0x21, 0x00


	//----- nvinfo : EIATTR_SPARSE_MMA_MASK
	.align		4
.L_21:
        /*0068*/ 	.byte	0x03, 0x50
        /*006a*/ 	.short	0x0000


	//----- nvinfo : EIATTR_MAXREG_COUNT
	.align		4
        /*006c*/ 	.byte	0x03, 0x1b
        /*006e*/ 	.short	0x00ff


	//----- nvinfo : EIATTR_EXIT_INSTR_OFFSETS
	.align		4
        /*0070*/ 	.byte	0x04, 0x1c
        /*0072*/ 	.short	(.L_23 - .L_22)


	//   ....[0]....
.L_22:
        /*0074*/ 	.word	0x00000b20


	//   ....[1]....
        /*0078*/ 	.word	0x00000b70


	//----- nvinfo : EIATTR_REQNTID
	.align		4
.L_23:
        /*007c*/ 	.byte	0x04, 0x10
        /*007e*/ 	.short	(.L_25 - .L_24)
.L_24:
        /*0080*/ 	.word	0x00000100
        /*0084*/ 	.word	0x00000001
        /*0088*/ 	.word	0x00000001


	//----- nvinfo : EIATTR_CBANK_PARAM_SIZE
	.align		4
.L_25:
        /*008c*/ 	.byte	0x03, 0x19
        /*008e*/ 	.short	0x0028


	//----- nvinfo : EIATTR_PARAM_CBANK
	.align		4
        /*0090*/ 	.byte	0x04, 0x0a
        /*0092*/ 	.short	(.L_27 - .L_26)
	.align		4
.L_26:
        /*0094*/ 	.word	index@(.nv.constant0.triton_poi_fused_add_convolution_9)
        /*0098*/ 	.short	0x0210
        /*009a*/ 	.short	0x0028


	//----- nvinfo : EIATTR_SW_WAR
	.align		4
.L_27:
        /*009c*/ 	.byte	0x04, 0x36
        /*009e*/ 	.short	(.L_29 - .L_28)
.L_28:
        /*00a0*/ 	.word	0x00000008
.L_29:


//--------------------- .nv.callgraph             --------------------------
	.section	.nv.callgraph,"",@"SHT_CUDA_CALLGRAPH"
	.align	4
	.sectionentsize	8
	.align		4
        /*0000*/ 	.word	0x00000000
	.align		4
        /*0004*/ 	.word	0xffffffff
	.align		4
        /*0008*/ 	.word	0x00000000
	.align		4
        /*000c*/ 	.word	0xfffffffe
	.align		4
        /*0010*/ 	.word	0x00000000
	.align		4
        /*0014*/ 	.word	0xfffffffd
	.align		4
        /*0018*/ 	.word	0x00000000
	.align		4
        /*001c*/ 	.word	0xfffffffc


//--------------------- .text.triton_poi_fused_add_convolution_9 --------------------------
	.section	.text.triton_poi_fused_add_convolution_9,"ax",@progbits
	.sectionflags	@"SHF_BARRIERS=1"
	.align	128
        .global         triton_poi_fused_add_convolution_9
        .type           triton_poi_fused_add_convolution_9,@function
        .size           triton_poi_fused_add_convolution_9,(.L_x_1 - triton_poi_fused_add_convolution_9)
        .other          triton_poi_fused_add_convolution_9,@"STO_CUDA_ENTRY STV_DEFAULT"
triton_poi_fused_add_convolution_9:
.text.triton_poi_fused_add_convolution_9:
[----:B------:R-:W0:Y:S01]  /*0000*/  LDC R1, c[0x0][0x28] ;  /* 0x00000a00ff017b82 */ /* 0x000e220000000800 */
[----:B------:R-:W1:Y:S07]  /*0010*/  S2R R33, SR_CTAID.X ;  /* 0x0000000000217919 */ /* 0x000e6e0000002500 */
[----:B------:R-:W2:Y:S01]  /*0020*/  LDC.64 R24, c[0x0][0x210] ;  /* 0x00008400ff187b82 */ /* 0x000ea20000000a00 */
[----:B------:R-:W-:Y:S02]  /*0030*/  CS2R R16, SRZ ;  /* 0x0000000000107805 */ /* 0x000fe4000001ff00 */
[----:B------:R-:W-:Y:S01]  /*0040*/  CS2R R18, SRZ ;  /* 0x0000000000127805 */ /* 0x000fe2000001ff00 */
[----:B------:R-:W3:Y:S01]  /*0050*/  S2R R0, SR_TID.X ;  /* 0x0000000000007919 */ /* 0x000ee20000002100 */
[----:B------:R-:W-:Y:S01]  /*0060*/  ULDC.64 UR6, c[0x0][0x208] ;  /* 0x0000820000067ab9 */ /* 0x000fe20000000a00 */
[----:B------:R-:W4:Y:S02]  /*0070*/  S2R R2, SR_CTAID.Y ;  /* 0x0000000000027919 */ /* 0x000f240000002600 */
[----:B------:R-:W5:Y:S01]  /*0080*/  LDC.64 R20, c[0x0][0x218] ;  /* 0x00008600ff147b82 */ /* 0x000f620000000a00 */
[----:B------:R-:W-:-:S02]  /*0090*/  CS2R R8, SRZ ;  /* 0x0000000000087805 */ /* 0x000fc4000001ff00 */
[----:B------:R-:W-:Y:S02]  /*00a0*/  CS2R R10, SRZ ;  /* 0x00000000000a7805 */ /* 0x000fe4000001ff00 */
[----:B------:R-:W-:Y:S02]  /*00b0*/  CS2R R4, SRZ ;  /* 0x0000000000047805 */ /* 0x000fe4000001ff00 */
[----:B------:R-:W-:Y:S02]  /*00c0*/  CS2R R6, SRZ ;  /* 0x0000000000067805 */ /* 0x000fe4000001ff00 */
[----:B------:R-:W-:Y:S02]  /*00d0*/  CS2R R12, SRZ ;  /* 0x00000000000c7805 */ /* 0x000fe4000001ff00 */
[----:B------:R-:W-:Y:S01]  /*00e0*/  CS2R R14, SRZ ;  /* 0x00000000000e7805 */ /* 0x000fe2000001ff00 */
[----:B------:R-:W5:Y:S01]  /*00f0*/  LDC.64 R36, c[0x0][0x220] ;  /* 0x00008800ff247b82 */ /* 0x000f620000000a00 */
[----:B-1----:R-:W-:-:S02]  /*0100*/  IMAD.SHL.U32 R33, R33, 0x40, RZ ;  /* 0x0000004021217824 */ /* 0x002fc400078e00ff */
[----:B---3--:R-:W-:Y:S01]  /*0110*/  IMAD.SHL.U32 R34, R0, 0x4, RZ ;  /* 0x0000000400227824 */ /* 0x008fe200078e00ff */
[----:B------:R-:W-:Y:S01]  /*0120*/  SHF.R.U32.HI R31, RZ, 0x4, R0 ;  /* 0x00000004ff1f7819 */ /* 0x000fe20000011600 */
[----:B----4-:R-:W-:-:S03]  /*0130*/  IMAD.SHL.U32 R35, R2, 0x40, RZ ;  /* 0x0000004002237824 */ /* 0x010fc600078e00ff */
[----:B------:R-:W-:Y:S02]  /*0140*/  SGXT.U32 R31, R31, 0x4 ;  /* 0x000000041f1f781a */ /* 0x000fe40000000000 */
[----:B------:R-:W-:Y:S02]  /*0150*/  LOP3.LUT R3, R33, 0x3c, R34, 0xf8, !PT ;  /* 0x0000003c21037812 */ /* 0x000fe400078ef822 */
[----:B------:R-:W-:Y:S02]  /*0160*/  LOP3.LUT R32, R35, R31, RZ, 0xfc, !PT ;  /* 0x0000001f23207212 */ /* 0x000fe400078efcff */
[----:B------:R-:W-:Y:S02]  /*0170*/  ISETP.GE.AND P0, PT, R3, 0x40, PT ;  /* 0x000000400300780c */ /* 0x000fe40003f06270 */
[----:B------:R-:W-:Y:S01]  /*0180*/  LOP3.LUT R0, R35, 0x20, R31, 0xfe, !PT ;  /* 0x0000002023007812 */ /* 0x000fe200078efe1f */
[----:B------:R-:W-:Y:S01]  /*0190*/  IMAD R32, R32, 0x40, R3 ;  /* 0x0000004020207824 */ /* 0x000fe200078e0203 */
[----:B------:R-:W-:-:S02]  /*01a0*/  LOP3.LUT R2, R35, 0x10, R31, 0xfe, !PT ;  /* 0x0000001023027812 */ /* 0x000fc400078efe1f */
[----:B------:R-:W-:Y:S01]  /*01b0*/  LEA R0, R0, R3, 0x6 ;  /* 0x0000000300007211 */ /* 0x000fe200078e30ff */
[----:B--2---:R-:W-:Y:S01]  /*01c0*/  IMAD.WIDE R22, R32, 0x4, R24 ;  /* 0x0000000420167825 */ /* 0x004fe200078e0218 */
[----:B------:R-:W-:-:S03]  /*01d0*/  LOP3.LUT R28, R35, 0x30, R31, 0xfe, !PT ;  /* 0x00000030231c7812 */ /* 0x000fc600078efe1f */
[----:B-----5:R-:W-:Y:S02]  /*01e0*/  IMAD.WIDE R20, R3, 0x4, R20 ;  /* 0x0000000403147825 */ /* 0x020fe400078e0214 */
[----:B------:R1:W2:Y:S02]  /*01f0*/  @!P0 LDG.E.EL.128 R16, desc[UR6][R22.64] ;  /* 0x0000000616108981 */ /* 0x0002a4000c2e1d00 */
[--C-:B------:R-:W-:Y:S02]  /*0200*/  IMAD R2, R2, 0x40, R3.reuse ;  /* 0x0000004002027824 */ /* 0x100fe400078e0203 */
[----:B------:R-:W-:Y:S01]  /*0210*/  IMAD R3, R28, 0x40, R3 ;  /* 0x000000401c037824 */ /* 0x000fe200078e0203 */
[----:B------:R3:W2:Y:S01]  /*0220*/  @!P0 LDG.E.EL.128 R4, desc[UR6][R20.64] ;  /* 0x0000000614048981 */ /* 0x0006a2000c2e1d00 */
[----:B------:R-:W-:-:S04]  /*0230*/  IMAD.WIDE R26, R2, 0x4, R24 ;  /* 0x00000004021a7825 */ /* 0x000fc800078e0218 */
[--C-:B-1----:R-:W-:Y:S01]  /*0240*/  IMAD.WIDE R22, R0, 0x4, R24.reuse ;  /* 0x0000000400167825 */ /* 0x102fe200078e0218 */
[----:B------:R-:W4:Y:S04]  /*0250*/  @!P0 LDG.E.EL.128 R12, desc[UR6][R26.64] ;  /* 0x000000061a0c8981 */ /* 0x000f28000c2e1d00 */
[----:B------:R1:W5:Y:S01]  /*0260*/  @!P0 LDG.E.EL.128 R8, desc[UR6][R22.64] ;  /* 0x0000000616088981 */ /* 0x000362000c2e1d00 */
[----:B---3--:R-:W-:Y:S01]  /*0270*/  CS2R R20, SRZ ;  /* 0x0000000000147805 */ /* 0x008fe2000001ff00 */
[----:B------:R-:W-:Y:S01]  /*0280*/  IMAD.WIDE R24, R3, 0x4, R24 ;  /* 0x0000000403187825 */ /* 0x000fe200078e0218 */
[----:B-1----:R-:W-:-:S06]  /*0290*/  CS2R R22, SRZ ;  /* 0x0000000000167805 */ /* 0x002fcc000001ff00 */
[----:B------:R1:W3:Y:S01]  /*02a0*/  @!P0 LDG.E.EL.128 R20, desc[UR6][R24.64] ;  /* 0x0000000618148981 */ /* 0x0002e2000c2e1d00 */
[----:B------:R-:W-:Y:S02]  /*02b0*/  CS2R R26, SRZ ;  /* 0x00000000001a7805 */ /* 0x000fe4000001ff00 */
[----:B-1----:R-:W-:Y:S01]  /*02c0*/  CS2R R24, SRZ ;  /* 0x0000000000187805 */ /* 0x002fe2000001ff00 */
[C---:B--2---:R-:W-:Y:S01]  /*02d0*/  FADD R16, R4.reuse, R16 ;  /* 0x0000001004107221 */ /* 0x044fe20000000000 */
[C---:B------:R-:W-:Y:S01]  /*02e0*/  FADD R17, R5.reuse, R17 ;  /* 0x0000001105117221 */ /* 0x040fe20000000000 */
[C---:B----4-:R-:W-:Y:S01]  /*02f0*/  FADD R28, R4.reuse, R12 ;  /* 0x0000000c041c7221 */ /* 0x050fe20000000000 */
[C---:B------:R-:W-:Y:S01]  /*0300*/  FADD R13, R5.reuse, R13 ;  /* 0x0000000d050d7221 */ /* 0x040fe20000000000 */
[C---:B-----5:R-:W-:Y:S01]  /*0310*/  FADD R30, R4.reuse, R8 ;  /* 0x00000008041e7221 */ /* 0x060fe20000000000 */
[----:B---3--:R-:W-:Y:S01]  /*0320*/  FADD R29, R4, R20 ;  /* 0x00000014041d7221 */ /* 0x008fe20000000000 */
[C---:B------:R-:W-:Y:S01]  /*0330*/  FADD R20, R5.reuse, R9 ;  /* 0x0000000905147221 */ /* 0x040fe20000000000 */
[----:B------:R-:W-:Y:S01]  /*0340*/  FADD R21, R5, R21 ;  /* 0x0000001505157221 */ /* 0x000fe20000000000 */
[----:B0-----:R-:W-:-:S05]  /*0350*/  IMAD.WIDE R4, R32, 0x4, R36 ;  /* 0x0000000420047825 */ /* 0x001fca00078e0224 */
[----:B------:R0:W2:Y:S01]  /*0360*/  @!P0 LDG.E.EL.128 R24, desc[UR6][R4.64] ;  /* 0x0000000604188981 */ /* 0x0000a2000c2e1d00 */
[C---:B------:R-:W-:Y:S01]  /*0370*/  FADD R18, R6.reuse, R18 ;  /* 0x0000001206127221 */ /* 0x040fe20000000000 */
[C---:B------:R-:W-:Y:S01]  /*0380*/  FADD R14, R6.reuse, R14 ;  /* 0x0000000e060e7221 */ /* 0x040fe20000000000 */
[C---:B------:R-:W-:Y:S01]  /*0390*/  FADD R10, R6.reuse, R10 ;  /* 0x0000000a060a7221 */ /* 0x040fe20000000000 */
[----:B------:R-:W-:Y:S01]  /*03a0*/  FADD R22, R6, R22 ;  /* 0x0000001606167221 */ /* 0x000fe20000000000 */
[C---:B------:R-:W-:Y:S01]  /*03b0*/  FADD R12, R7.reuse, R19 ;  /* 0x00000013070c7221 */ /* 0x040fe20000000000 */
[C---:B------:R-:W-:Y:S01]  /*03c0*/  FADD R15, R7.reuse, R15 ;  /* 0x0000000f070f7221 */ /* 0x040fe20000000000 */
[C---:B------:R-:W-:Y:S01]  /*03d0*/  FADD R11, R7.reuse, R11 ;  /* 0x0000000b070b7221 */ /* 0x040fe20000000000 */
[----:B------:R-:W-:Y:S01]  /*03e0*/  FADD R23, R7, R23 ;  /* 0x0000001707177221 */ /* 0x000fe20000000000 */
[----:B------:R-:W-:Y:S02]  /*03f0*/  CS2R R6, SRZ ;  /* 0x0000000000067805 */ /* 0x000fe4000001ff00 */
[----:B0-----:R-:W-:Y:S01]  /*0400*/  CS2R R4, SRZ ;  /* 0x0000000000047805 */ /* 0x001fe2000001ff00 */
[----:B------:R-:W-:-:S05]  /*0410*/  IMAD.WIDE R8, R2, 0x4, R36 ;  /* 0x0000000402087825 */ /* 0x000fca00078e0224 */
[----:B------:R0:W3:Y:S02]  /*0420*/  @!P0 LDG.E.EL.128 R4, desc[UR6][R8.64] ;  /* 0x0000000608048981 */ /* 0x0000e4000c2e1d00 */
[--C-:B0-----:R-:W-:Y:S02]  /*0430*/  IMAD.WIDE R8, R0, 0x4, R36.reuse ;  /* 0x0000000400087825 */ /* 0x101fe400078e0224 */
[----:B------:R-:W0:Y:S01]  /*0440*/  S2R R0, SR_TID.X ;  /* 0x0000000000007919 */ /* 0x000e220000002100 */
[----:B------:R-:W1:Y:S01]  /*0450*/  S2UR UR5, SR_CgaCtaId ;  /* 0x00000000000579c3 */ /* 0x000e620000008800 */
[----:B------:R-:W-:Y:S01]  /*0460*/  IMAD.WIDE R2, R3, 0x4, R36 ;  /* 0x0000000403027825 */ /* 0x000fe200078e0224 */
[----:B------:R-:W-:Y:S02]  /*0470*/  UMOV UR4, 0x400 ;  /* 0x0000040000047882 */ /* 0x000fe40000000000 */
[----:B-1----:R-:W-:Y:S01]  /*0480*/  UPRMT UR4, UR5, 0x654, UR4 ;  /* 0x0000065405047896 */ /* 0x002fe20008000004 */
[----:B0-----:R-:W-:-:S04]  /*0490*/  SHF.R.U32.HI R37, RZ, 0x4, R0 ;  /* 0x00000004ff257819 */ /* 0x001fc80000011600 */
[----:B------:R-:W-:Y:S01]  /*04a0*/  SGXT.U32 R37, R37, 0x4 ;  /* 0x000000042525781a */ /* 0x000fe20000000000 */
[----:B--2---:R-:W-:Y:S01]  /*04b0*/  FADD R32, R18, R26 ;  /* 0x0000001a12207221 */ /* 0x004fe20000000000 */
[----:B------:R-:W-:Y:S02]  /*04c0*/  IMAD.SHL.U32 R26, R0, 0x100, RZ ;  /* 0x00000100001a7824 */ /* 0x000fe400078e00ff */
[----:B------:R-:W-:Y:S01]  /*04d0*/  FADD R24, R16, R24 ;  /* 0x0000001810187221 */ /* 0x000fe20000000000 */
[----:B------:R-:W-:Y:S01]  /*04e0*/  FADD R25, R17, R25 ;  /* 0x0000001911197221 */ /* 0x000fe20000000000 */
[----:B------:R-:W-:Y:S02]  /*04f0*/  CS2R R16, SRZ ;  /* 0x0000000000107805 */ /* 0x000fe4000001ff00 */
[----:B------:R-:W-:Y:S02]  /*0500*/  CS2R R18, SRZ ;  /* 0x0000000000127805 */ /* 0x000fe4000001ff00 */
[----:B------:R-:W-:-:S04]  /*0510*/  LOP3.LUT R26, R26, 0xf00, RZ, 0xc0, !PT ;  /* 0x00000f001a1a7812 */ /* 0x000fc800078ec0ff */
[----:B------:R-:W-:Y:S01]  /*0520*/  LOP3.LUT R37, R26, R37, RZ, 0xfc, !PT ;  /* 0x000000251a257212 */ /* 0x000fe200078efcff */
[----:B------:R0:W2:Y:S01]  /*0530*/  @!P0 LDG.E.EL.128 R16, desc[UR6][R8.64] ;  /* 0x0000000608108981 */ /* 0x0000a2000c2e1d00 */
[----:B------:R-:W-:Y:S01]  /*0540*/  FADD R12, R12, R27 ;  /* 0x0000001b0c0c7221 */ /* 0x000fe20000000000 */
[----:B0-----:R-:W-:-:S05]  /*0550*/  LEA.HI R8, R26, UR4, RZ, 0x1e ;  /* 0x000000041a087c11 */ /* 0x001fca000f8ff0ff */
[----:B------:R-:W-:Y:S01]  /*0560*/  IMAD R9, R37, 0x4, R8 ;  /* 0x0000000425097824 */ /* 0x000fe200078e0208 */
[C---:B------:R-:W-:Y:S02]  /*0570*/  LOP3.LUT R8, R26.reuse, 0x40, RZ, 0xfc, !PT ;  /* 0x000000401a087812 */ /* 0x040fe400078efcff */
[----:B------:R-:W-:Y:S02]  /*0580*/  LOP3.LUT R27, R26, 0x80, RZ, 0xfc, !PT ;  /* 0x000000801a1b7812 */ /* 0x000fe400078efcff */
[----:B------:R-:W-:Y:S02]  /*0590*/  LEA.HI R8, R8, UR4, RZ, 0x1e ;  /* 0x0000000408087c11 */ /* 0x000fe4000f8ff0ff */
[----:B------:R-:W-:Y:S01]  /*05a0*/  LOP3.LUT R26, R26, 0xc0, RZ, 0xfc, !PT ;  /* 0x000000c01a1a7812 */ /* 0x000fe200078efcff */
[----:B---3--:R-:W-:Y:S01]  /*05b0*/  FADD R4, R28, R4 ;  /* 0x000000041c047221 */ /* 0x008fe20000000000 */
[----:B------:R-:W-:Y:S01]  /*05c0*/  LEA.HI R28, R27, UR4, RZ, 0x1e ;  /* 0x000000041b1c7c11 */ /* 0x000fe2000f8ff0ff */
[C---:B------:R-:W-:Y:S01]  /*05d0*/  IMAD R8, R37.reuse, 0x4, R8 ;  /* 0x0000000425087824 */ /* 0x040fe200078e0208 */
[----:B------:R-:W-:Y:S01]  /*05e0*/  LEA.HI R26, R26, UR4, RZ, 0x1e ;  /* 0x000000041a1a7c11 */ /* 0x000fe2000f8ff0ff */
[----:B------:R-:W-:Y:S01]  /*05f0*/  STS [R9], R24 ;  /* 0x0000001809007388 */ /* 0x000fe20000000800 */
[----:B------:R-:W-:-:S03]  /*0600*/  LEA R28, R37, R28, 0x2 ;  /* 0x0000001c251c7211 */ /* 0x000fc600078e10ff */
[----:B------:R0:W-:Y:S01]  /*0610*/  STS [R8+0x100], R25 ;  /* 0x0001001908007388 */ /* 0x0001e20000000800 */
[----:B------:R-:W-:Y:S01]  /*0620*/  IMAD R37, R37, 0x4, R26 ;  /* 0x0000000425257824 */ /* 0x000fe200078e021a */
[----:B------:R-:W-:Y:S02]  /*0630*/  CS2R R26, SRZ ;  /* 0x00000000001a7805 */ /* 0x000fe4000001ff00 */
[----:B0-----:R-:W-:-:S06]  /*0640*/  CS2R R24, SRZ ;  /* 0x0000000000187805 */ /* 0x001fcc000001ff00 */
[----:B------:R0:W3:Y:S01]  /*0650*/  @!P0 LDG.E.EL.128 R24, desc[UR6][R2.64] ;  /* 0x0000000602188981 */ /* 0x0000e2000c2e1d00 */
[----:B------:R-:W-:Y:S01]  /*0660*/  FADD R5, R13, R5 ;  /* 0x000000050d057221 */ /* 0x000fe20000000000 */
[----:B------:R-:W-:Y:S01]  /*0670*/  FADD R13, R14, R6 ;  /* 0x000000060e0d7221 */ /* 0x000fe20000000000 */
[----:B------:R-:W-:Y:S01]  /*0680*/  FADD R6, R15, R7 ;  /* 0x000000070f067221 */ /* 0x000fe20000000000 */
[----:B------:R-:W-:Y:S04]  /*0690*/  STS [R28+0x200], R32 ;  /* 0x000200201c007388 */ /* 0x000fe80000000800 */
[----:B------:R-:W-:Y:S04]  /*06a0*/  STS [R37+0x300], R12 ;  /* 0x0003000c25007388 */ /* 0x000fe80000000800 */
[----:B------:R1:W-:Y:S04]  /*06b0*/  STS [R9+0x40], R4 ;  /* 0x0000400409007388 */ /* 0x0003e80000000800 */
[----:B------:R4:W-:Y:S01]  /*06c0*/  STS [R8+0x140], R5 ;  /* 0x0001400508007388 */ /* 0x0009e20000000800 */
[----:B0-----:R-:W-:-:S03]  /*06d0*/  IMAD.SHL.U32 R2, R0, 0x4, RZ ;  /* 0x0000000400027824 */ /* 0x001fc600078e00ff */
[----:B------:R-:W-:Y:S04]  /*06e0*/  STS [R28+0x240], R13 ;  /* 0x0002400d1c007388 */ /* 0x000fe80000000800 */
[----:B------:R0:W-:Y:S01]  /*06f0*/  STS [R37+0x340], R6 ;  /* 0x0003400625007388 */ /* 0x0001e20000000800 */
[----:B------:R-:W-:Y:S01]  /*0700*/  LOP3.LUT R2, R2, 0x3fc, RZ, 0xc0, !PT ;  /* 0x000003fc02027812 */ /* 0x000fe200078ec0ff */
[----:B------:R-:W5:Y:S03]  /*0710*/  S2R R36, SR_CTAID.Y ;  /* 0x0000000000247919 */ /* 0x000f660000002600 */
[C---:B-1----:R-:W-:Y:S02]  /*0720*/  LOP3.LUT R4, R2.reuse, 0x400, RZ, 0xfc, !PT ;  /* 0x0000040002047812 */ /* 0x042fe400078efcff */
[----:B----4-:R-:W-:-:S02]  /*0730*/  LOP3.LUT R5, R2, 0x800, RZ, 0xfc, !PT ;  /* 0x0000080002057812 */ /* 0x010fc400078efcff */
[----:B------:R-:W-:Y:S02]  /*0740*/  SHF.R.U32.HI R4, RZ, 0x2, R4 ;  /* 0x00000002ff047819 */ /* 0x000fe40000011604 */
[----:B------:R-:W-:Y:S02]  /*0750*/  SHF.R.U32.HI R5, RZ, 0x2, R5 ;  /* 0x00000002ff057819 */ /* 0x000fe40000011605 */
[----:B------:R-:W-:Y:S02]  /*0760*/  LOP3.LUT R0, R0, 0xf0, RZ, 0xc0, !PT ;  /* 0x000000f000007812 */ /* 0x000fe400078ec0ff */
[----:B------:R-:W-:Y:S02]  /*0770*/  LOP3.LUT R4, R4, 0x1f0, RZ, 0xc0, !PT ;  /* 0x000001f004047812 */ /* 0x000fe400078ec0ff */
[----:B0-----:R-:W-:Y:S01]  /*0780*/  LOP3.LUT R6, R5, 0x2f0, RZ, 0xc0, !PT ;  /* 0x000002f005067812 */ /* 0x001fe200078ec0ff */
[----:B------:R-:W-:-:S04]  /*0790*/  VIADD R5, R0, UR4 ;  /* 0x0000000400057c36 */ /* 0x000fc80008000000 */
[----:B------:R-:W-:Y:S01]  /*07a0*/  IMAD R5, R2, 0x4, R5 ;  /* 0x0000000402057824 */ /* 0x000fe200078e0205 */
[----:B------:R-:W-:Y:S01]  /*07b0*/  LOP3.LUT R0, R35, 0x3c, R34, 0xf8, !PT ;  /* 0x0000003c23007812 */ /* 0x000fe200078ef822 */
[----:B--2---:R-:W-:Y:S01]  /*07c0*/  FADD R16, R30, R16 ;  /* 0x000000101e107221 */ /* 0x004fe20000000000 */
[----:B------:R-:W-:Y:S01]  /*07d0*/  FADD R17, R20, R17 ;  /* 0x0000001114117221 */ /* 0x000fe20000000000 */
[----:B------:R-:W-:Y:S01]  /*07e0*/  FADD R7, R10, R18 ;  /* 0x000000120a077221 */ /* 0x000fe20000000000 */
[----:B------:R-:W-:Y:S02]  /*07f0*/  FADD R10, R11, R19 ;  /* 0x000000130b0a7221 */ /* 0x000fe40000000000 */
[----:B------:R-:W-:Y:S04]  /*0800*/  STS [R9+0x80], R16 ;  /* 0x0000801009007388 */ /* 0x000fe80000000800 */
[----:B------:R-:W-:Y:S04]  /*0810*/  STS [R8+0x180], R17 ;  /* 0x0001801108007388 */ /* 0x000fe80000000800 */
[----:B------:R0:W-:Y:S04]  /*0820*/  STS [R28+0x280], R7 ;  /* 0x000280071c007388 */ /* 0x0001e80000000800 */
[----:B------:R1:W-:Y:S01]  /*0830*/  STS [R37+0x380], R10 ;  /* 0x0003800a25007388 */ /* 0x0003e20000000800 */
[----:B------:R-:W-:Y:S01]  /*0840*/  IADD3 R11, R6, UR4, RZ ;  /* 0x00000004060b7c10 */ /* 0x000fe2000fffe0ff */
[----:B0-----:R-:W-:-:S02]  /*0850*/  VIADD R7, R4, UR4 ;  /* 0x0000000404077c36 */ /* 0x001fc40008000000 */
[----:B---3--:R-:W-:Y:S01]  /*0860*/  FADD R24, R29, R24 ;  /* 0x000000181d187221 */ /* 0x008fe20000000000 */
[----:B------:R-:W-:Y:S01]  /*0870*/  FADD R21, R21, R25 ;  /* 0x0000001915157221 */ /* 0x000fe20000000000 */
[----:B------:R-:W-:Y:S01]  /*0880*/  FADD R3, R22, R26 ;  /* 0x0000001a16037221 */ /* 0x000fe20000000000 */
[----:B------:R-:W-:Y:S02]  /*0890*/  FADD R20, R23, R27 ;  /* 0x0000001b17147221 */ /* 0x000fe40000000000 */
[----:B------:R-:W-:Y:S04]  /*08a0*/  STS [R9+0xc0], R24 ;  /* 0x0000c01809007388 */ /* 0x000fe80000000800 */
[----:B------:R-:W-:Y:S04]  /*08b0*/  STS [R8+0x1c0], R21 ;  /* 0x0001c01508007388 */ /* 0x000fe80000000800 */
[----:B------:R0:W-:Y:S04]  /*08c0*/  STS [R28+0x2c0], R3 ;  /* 0x0002c0031c007388 */ /* 0x0001e80000000800 */
[----:B------:R2:W-:Y:S01]  /*08d0*/  STS [R37+0x3c0], R20 ;  /* 0x0003c01425007388 */ /* 0x0005e20000000800 */
[C---:B-1----:R-:W-:Y:S01]  /*08e0*/  IMAD R10, R2.reuse, 0x4, R7 ;  /* 0x00000004020a7824 */ /* 0x042fe200078e0207 */
[----:B------:R-:W-:Y:S01]  /*08f0*/  BAR.SYNC.DEFER_BLOCKING 0x0 ;  /* 0x0000000000007b1d */ /* 0x000fe20000010000 */
[----:B------:R-:W-:Y:S01]  /*0900*/  IMAD R12, R2, 0x4, R11 ;  /* 0x00000004020c7824 */ /* 0x000fe200078e020b */
[----:B-----5:R-:W-:-:S04]  /*0910*/  SHF.R.S32.HI R16, RZ, 0x19, R36 ;  /* 0x00000019ff107819 */ /* 0x020fc80000011424 */
[----:B0-----:R-:W-:Y:S02]  /*0920*/  SGXT R3, R16, 0x1 ;  /* 0x000000011003781a */ /* 0x001fe40000000200 */
[----:B------:R-:W0:Y:S02]  /*0930*/  LDC.64 R16, c[0x0][0x228] ;  /* 0x00008a00ff107b82 */ /* 0x000e240000000a00 */
[----:B------:R-:W-:Y:S01]  /*0940*/  LEA.HI R18, R3, R0, RZ, 0xc ;  /* 0x0000000003127211 */ /* 0x000fe200078f60ff */
[----:B------:R-:W1:Y:S04]  /*0950*/  LDS.128 R4, [R5] ;  /* 0x0000000005047984 */ /* 0x000e680000000c00 */
[----:B------:R-:W3:Y:S04]  /*0960*/  LDS.128 R8, [R10+0x1000] ;  /* 0x001000000a087984 */ /* 0x000ee80000000c00 */
[----:B------:R-:W4:Y:S01]  /*0970*/  LDS.128 R12, [R12+0x2000] ;  /* 0x002000000c0c7984 */ /* 0x000f220000000c00 */
[----:B------:R-:W-:-:S02]  /*0980*/  SHF.L.U32 R21, R18, 0x6, RZ ;  /* 0x0000000612157819 */ /* 0x000fc400000006ff */
[----:B------:R-:W-:Y:S02]  /*0990*/  LOP3.LUT R23, R18, 0xfffff000, RZ, 0xc0, !PT ;  /* 0xfffff00012177812 */ /* 0x000fe400078ec0ff */
[----:B------:R-:W-:Y:S02]  /*09a0*/  LOP3.LUT R18, R21, 0xfffc0000, RZ, 0xc0, !PT ;  /* 0xfffc000015127812 */ /* 0x000fe400078ec0ff */
[----:B------:R-:W-:Y:S02]  /*09b0*/  LOP3.LUT R3, R33, R31, RZ, 0xfc, !PT ;  /* 0x0000001f21037212 */ /* 0x000fe400078efcff */
[----:B--2---:R-:W-:Y:S02]  /*09c0*/  LOP3.LUT R20, R2, 0xc00, RZ, 0xfc, !PT ;  /* 0x00000c0002147812 */ /* 0x004fe400078efcff */
[----:B------:R-:W-:Y:S02]  /*09d0*/  LOP3.LUT R19, R33, 0x10, R31, 0xfe, !PT ;  /* 0x0000001021137812 */ /* 0x000fe400078efe1f */
[----:B------:R-:W-:-:S02]  /*09e0*/  LOP3.LUT R21, R33, 0x20, R31, 0xfe, !PT ;  /* 0x0000002021157812 */ /* 0x000fc400078efe1f */
[----:B------:R-:W-:Y:S02]  /*09f0*/  LOP3.LUT R31, R33, 0x30, R31, 0xfe, !PT ;  /* 0x00000030211f7812 */ /* 0x000fe400078efe1f */
[----:B------:R-:W-:Y:S02]  /*0a00*/  IADD3 R0, R18, R0, -R23 ;  /* 0x0000000012007210 */ /* 0x000fe40007ffe817 */
[----:B------:R-:W-:Y:S02]  /*0a10*/  SHF.R.U32.HI R20, RZ, 0x2, R20 ;  /* 0x00000002ff147819 */ /* 0x000fe40000011614 */
[----:B------:R-:W-:Y:S02]  /*0a20*/  ISETP.GE.AND P1, PT, R3, 0x40, PT ;  /* 0x000000400300780c */ /* 0x000fe40003f26270 */
[----:B------:R-:W-:Y:S02]  /*0a30*/  ISETP.GE.AND P2, PT, R19, 0x40, PT ;  /* 0x000000401300780c */ /* 0x000fe40003f46270 */
[----:B------:R-:W-:Y:S01]  /*0a40*/  ISETP.GE.AND P3, PT, R21, 0x40, PT ;  /* 0x000000401500780c */ /* 0x000fe20003f66270 */
[--C-:B------:R-:W-:Y:S01]  /*0a50*/  IMAD R3, R3, 0x1000, R0.reuse ;  /* 0x0000100003037824 */ /* 0x100fe200078e0200 */
[----:B------:R-:W-:Y:S01]  /*0a60*/  ISETP.GE.AND P0, PT, R31, 0x40, PT ;  /* 0x000000401f00780c */ /* 0x000fe20003f06270 */
[--C-:B------:R-:W-:Y:S01]  /*0a70*/  IMAD R23, R19, 0x1000, R0.reuse ;  /* 0x0000100013177824 */ /* 0x100fe200078e0200 */
[----:B------:R-:W-:Y:S01]  /*0a80*/  LOP3.LUT R20, R20, 0x3f0, RZ, 0xc0, !PT ;  /* 0x000003f014147812 */ /* 0x000fe200078ec0ff */
[----:B------:R-:W-:-:S02]  /*0a90*/  IMAD R25, R21, 0x1000, R0 ;  /* 0x0000100015197824 */ /* 0x000fc400078e0200 */
[----:B0-----:R-:W-:Y:S01]  /*0aa0*/  IMAD.WIDE R18, R3, 0x4, R16 ;  /* 0x0000000403127825 */ /* 0x001fe200078e0210 */
[----:B------:R-:W-:-:S03]  /*0ab0*/  IADD3 R27, R20, UR4, RZ ;  /* 0x00000004141b7c10 */ /* 0x000fc6000fffe0ff */
[--C-:B------:R-:W-:Y:S01]  /*0ac0*/  IMAD.WIDE R20, R23, 0x4, R16.reuse ;  /* 0x0000000417147825 */ /* 0x100fe200078e0210 */
[----:B-1----:R0:W-:Y:S03]  /*0ad0*/  @!P1 STG.E.128 desc[UR6][R18.64], R4 ;  /* 0x0000000412009986 */ /* 0x0021e6000c101d06 */
[----:B------:R-:W-:Y:S01]  /*0ae0*/  IMAD.WIDE R22, R25, 0x4, R16 ;  /* 0x0000000419167825 */ /* 0x000fe200078e0210 */
[----:B---3--:R0:W-:Y:S04]  /*0af0*/  @!P2 STG.E.128 desc[UR6][R20.64], R8 ;  /* 0x000000081400a986 */ /* 0x0081e8000c101d06 */
[----:B----4-:R0:W-:Y:S01]  /*0b00*/  @!P3 STG.E.128 desc[UR6][R22.64], R12 ;  /* 0x0000000c1600b986 */ /* 0x0101e2000c101d06 */
[----:B------:R-:W-:Y:S01]  /*0b10*/  IMAD R27, R2, 0x4, R27 ;  /* 0x00000004021b7824 */ /* 0x000fe200078e021b */
[----:B0-----:R-:W-:Y:S06]  /*0b20*/  @P0 EXIT ;  /* 0x000000000000094d */ /* 0x001fec0003800000 */
[----:B------:R-:W0:Y:S01]  /*0b30*/  LDS.128 R24, [R27+0x3000] ;  /* 0x003000001b187984 */ /* 0x000e220000000c00 */
[----:B------:R-:W-:-:S04]  /*0b40*/  IMAD R31, R31, 0x1000, R0 ;  /* 0x000010001f1f7824 */ /* 0x000fc800078e0200 */
[----:B------:R-:W-:-:S05]  /*0b50*/  IMAD.WIDE R16, R31, 0x4, R16 ;  /* 0x000000041f107825 */ /* 0x000fca00078e0210 */
[----:B0-----:R-:W-:Y:S01]  /*0b60*/  STG.E.128 desc[UR6][R16.64], R24 ;  /* 0x0000001810007986 */ /* 0x001fe2000c101d06 */
[----:B------:R-:W-:Y:S05]  /*0b70*/  EXIT ;  /* 0x000000000000794d */ /* 0x000fea0003800000 */
.L_x_0:
[----:B------:R-:W-:-:S00]  /*0b80*/  BRA `(.L_x_0) ;  /* 0xfffffffc00fc7947 */ /* 0x000fc0000383ffff */
[----:B------:R-:W-:-:S00]  /*0b90*/  NOP ;  /* 0x0000000000007918 */ /* 0x000fc00000000000 */
        /* <DEDUP_REMOVED lines=14> */
.L_x_1:


//--------------------- .nv.shared.triton_poi_fused_add_convolution_9 --------------------------
	.section	.nv.shared.triton_poi_fused_add_convolution_9,"aw",@nobits
	.sectionflags	@""
	.align	16
	.zero		1024


//--------------------- .nv.constant0.triton_poi_fused_add_convolution_9 --------------------------
	.section	.nv.constant0.triton_poi_fused_add_convolution_9,"a",@progbits
	.sectionflags	@""
	.align	4
.nv.constant0.triton_poi_fused_add_convolution_9:
	.zero		568
